	.headerflags	@"EF_CUDA_TEXMODE_UNIFIED EF_CUDA_64BIT_ADDRESS EF_CUDA_ACCELERATORS EF_CUDA_SM90 EF_CUDA_VIRTUAL_SM(EF_CUDA_SM90)"
	.elftype	@"ET_EXEC"


//--------------------- .nv.info                  --------------------------
	.section	.nv.info,"",@"SHT_CUDA_INFO"
	.align	4


	//----- nvinfo : EIATTR_REGCOUNT
	.align		4
        /*0000*/ 	.byte	0x04, 0x2f
        /*0002*/ 	.short	(.L_3 - .L_2)
	.align		4
.L_2:
        /*0004*/ 	.word	index@(triton_poi_fused__native_batch_norm_legit_no_training_add_relu_22)
        /*0008*/ 	.word	0x0000001e


	//----- nvinfo : EIATTR_MIN_STACK_SIZE
	.align		4
.L_3:
        /*000c*/ 	.byte	0x04, 0x12
        /*000e*/ 	.short	(.L_5 - .L_4)
	.align		4
.L_4:
        /*0010*/ 	.word	index@(triton_poi_fused__native_batch_norm_legit_no_training_add_relu_22)
        /*0014*/ 	.word	0x00000000


	//----- nvinfo : EIATTR_FRAME_SIZE
	.align		4
.L_5:
        /*0018*/ 	.byte	0x04, 0x11
        /*001a*/ 	.short	(.L_7 - .L_6)
	.align		4
.L_6:
        /*001c*/ 	.word	index@(triton_poi_fused__native_batch_norm_legit_no_training_add_relu_22)
        /*0020*/ 	.word	0x00000000


	//----- nvinfo : EIATTR_MIN_STACK_SIZE
	.align		4
.L_7:
        /*0024*/ 	.byte	0x04, 0x12
        /*0026*/ 	.short	(.L_9 - .L_8)
	.align		4
.L_8:
        /*0028*/ 	.word	index@(triton_poi_fused__native_batch_norm_legit_no_training_add_relu_22)
        /*002c*/ 	.word	0x00000000
.L_9:


//--------------------- .nv.info.triton_poi_fused__native_batch_norm_legit_no_training_add_relu_22 --------------------------
	.section	.nv.info.triton_poi_fused__native_batch_norm_legit_no_training_add_relu_22,"",@"SHT_CUDA_INFO"
	.sectionflags	@""
	.align	4


	//----- nvinfo : EIATTR_CUDA_API_VERSION
	.align		4
        /*0000*/ 	.byte	0x04, 0x37
        /*0002*/ 	.short	(.L_11 - .L_10)
.L_10:
        /*0004*/ 	.word	0x0000007c


	//----- nvinfo : EIATTR_KPARAM_INFO
	.align		4
.L_11:
        /*0008*/ 	.byte	0x04, 0x17
        /*000a*/ 	.short	(.L_13 - .L_12)
.L_12:
        /*000c*/ 	.word	0x00000000
        /*0010*/ 	.short	0x0007
        /*0012*/ 	.short	0x0038
        /*0014*/ 	.byte	0x00, 0xf0, 0x11, 0x00


	//----- nvinfo : EIATTR_KPARAM_INFO
	.align		4
.L_13:
        /*0018*/ 	.byte	0x04, 0x17
        /*001a*/ 	.short	(.L_15 - .L_14)
.L_14:
        /*001c*/ 	.word	0x00000000
        /*0020*/ 	.short	0x0006
        /*0022*/ 	.short	0x0030
        /*0024*/ 	.byte	0x00, 0xf4, 0x21, 0x00


	//----- nvinfo : EIATTR_KPARAM_INFO
	.align		4
.L_15:
        /*0028*/ 	.byte	0x04, 0x17
        /*002a*/ 	.short	(.L_17 - .L_16)
.L_16:
        /*002c*/ 	.word	0x00000000
        /*0030*/ 	.short	0x0005
        /*0032*/ 	.short	0x0028
        /*0034*/ 	.byte	0x00, 0xf4, 0x21, 0x00


	//----- nvinfo : EIATTR_KPARAM_INFO
	.align		4
.L_17:
        /*0038*/ 	.byte	0x04, 0x17
        /*003a*/ 	.short	(.L_19 - .L_18)
.L_18:
        /*003c*/ 	.word	0x00000000
        /*0040*/ 	.short	0x0004
        /*0042*/ 	.short	0x0020
        /*0044*/ 	.byte	0x00, 0xf4, 0x21, 0x00


	//----- nvinfo : EIATTR_KPARAM_INFO
	.align		4
.L_19:
        /*0048*/ 	.byte	0x04, 0x17
        /*004a*/ 	.short	(.L_21 - .L_20)
.L_20:
        /*004c*/ 	.word	0x00000000
        /*0050*/ 	.short	0x0003
        /*0052*/ 	.short	0x0018
        /*0054*/ 	.byte	0x00, 0xf4, 0x21, 0x00


	//----- nvinfo : EIATTR_KPARAM_INFO
	.align		4
.L_21:
        /*0058*/ 	.byte	0x04, 0x17
        /*005a*/ 	.short	(.L_23 - .L_22)
.L_22:
        /*005c*/ 	.word	0x00000000
        /*0060*/ 	.short	0x0002
        /*0062*/ 	.short	0x0010
        /*0064*/ 	.byte	0x00, 0xf4, 0x21, 0x00


	//----- nvinfo : EIATTR_KPARAM_INFO
	.align		4
.L_23:
        /*0068*/ 	.byte	0x04, 0x17
        /*006a*/ 	.short	(.L_25 - .L_24)
.L_24:
        /*006c*/ 	.word	0x00000000
        /*0070*/ 	.short	0x0001
        /*0072*/ 	.short	0x0008
        /*0074*/ 	.byte	0x00, 0xf4, 0x21, 0x00


	//----- nvinfo : EIATTR_KPARAM_INFO
	.align		4
.L_25:
        /*0078*/ 	.byte	0x04, 0x17
        /*007a*/ 	.short	(.L_27 - .L_26)
.L_26:
        /*007c*/ 	.word	0x00000000
        /*0080*/ 	.short	0x0000
        /*0082*/ 	.short	0x0000
        /*0084*/ 	.byte	0x00, 0xf4, 0x21, 0x00


	//----- nvinfo : EIATTR_SPARSE_MMA_MASK
	.align		4
.L_27:
        /*0088*/ 	.byte	0x03, 0x50
        /*008a*/ 	.short	0x0000


	//----- nvinfo : EIATTR_MAXREG_COUNT
	.align		4
        /*008c*/ 	.byte	0x03, 0x1b
        /*008e*/ 	.short	0x00ff


	//----- nvinfo : EIATTR_EXIT_INSTR_OFFSETS
	.align		4
        /*0090*/ 	.byte	0x04, 0x1c
        /*0092*/ 	.short	(.L_29 - .L_28)


	//   ....[0]....
.L_28:
        /*0094*/ 	.word	0x00000620


	//----- nvinfo : EIATTR_REQNTID
	.align		4
.L_29:
        /*0098*/ 	.byte	0x04, 0x10
        /*009a*/ 	.short	(.L_31 - .L_30)
.L_30:
        /*009c*/ 	.word	0x00000080
        /*00a0*/ 	.word	0x00000001
        /*00a4*/ 	.word	0x00000001


	//----- nvinfo : EIATTR_CBANK_PARAM_SIZE
	.align		4
.L_31:
        /*00a8*/ 	.byte	0x03, 0x19
        /*00aa*/ 	.short	0x003c


	//----- nvinfo : EIATTR_PARAM_CBANK
	.align		4
        /*00ac*/ 	.byte	0x04, 0x0a
        /*00ae*/ 	.short	(.L_33 - .L_32)
	.align		4
.L_32:
        /*00b0*/ 	.word	index@(.nv.constant0.triton_poi_fused__native_batch_norm_legit_no_training_add_relu_22)
        /*00b4*/ 	.short	0x0210
        /*00b6*/ 	.short	0x003c


	//----- nvinfo : EIATTR_SW_WAR
	.align		4
.L_33:
        /*00b8*/ 	.byte	0x04, 0x36
        /*00ba*/ 	.short	(.L_35 - .L_34)
.L_34:
        /*00bc*/ 	.word	0x00000008
.L_35:


//--------------------- .nv.callgraph             --------------------------
	.section	.nv.callgraph,"",@"SHT_CUDA_CALLGRAPH"
	.align	4
	.sectionentsize	8
	.align		4
        /*0000*/ 	.word	0x00000000
	.align		4
        /*0004*/ 	.word	0xffffffff
	.align		4
        /*0008*/ 	.word	0x00000000
	.align		4
        /*000c*/ 	.word	0xfffffffe
	.align		4
        /*0010*/ 	.word	0x00000000
	.align		4
        /*0014*/ 	.word	0xfffffffd
	.align		4
        /*0018*/ 	.word	0x00000000
	.align		4
        /*001c*/ 	.word	0xfffffffc


//--------------------- .nv.constant4             --------------------------
	.section	.nv.constant4,"a",@progbits
	.align	8
	.align		8
.nv.constant4:
        /*0000*/ 	.dword	_$_str
	.align		8
        /*0008*/ 	.dword	_$_str_$_2


//--------------------- .text.triton_poi_fused__native_batch_norm_legit_no_training_add_relu_22 --------------------------
	.section	.text.triton_poi_fused__native_batch_norm_legit_no_training_add_relu_22,"ax",@progbits
	.align	128
        .global         triton_poi_fused__native_batch_norm_legit_no_training_add_relu_22
        .type           triton_poi_fused__native_batch_norm_legit_no_training_add_relu_22,@function
        .size           triton_poi_fused__native_batch_norm_legit_no_training_add_relu_22,(.L_x_1 - triton_poi_fused__native_batch_norm_legit_no_training_add_relu_22)
        .other          triton_poi_fused__native_batch_norm_legit_no_training_add_relu_22,@"STO_CUDA_ENTRY STV_DEFAULT"
triton_poi_fused__native_batch_norm_legit_no_training_add_relu_22:
.text.triton_poi_fused__native_batch_norm_legit_no_training_add_relu_22:
[----:B------:R-:W-:Y:S01]  /*0000*/  LDC R1, c[0x0][0x28] ;  /* 0x00000a00ff017b82 */ /* 0x000fe20000000800 */
[----:B------:R-:W1:Y:S07]  /*0010*/  S2R R0, SR_TID.X ;  /* 0x0000000000007919 */ /* 0x000e6e0000002100 */
[----:B------:R-:W2:Y:S01]  /*0020*/  LDC.64 R4, c[0x0][0x220] ;  /* 0x00008800ff047b82 */ /* 0x000ea20000000a00 */
[----:B------:R-:W-:Y:S01]  /*0030*/  ULDC.64 UR4, c[0x0][0x208] ;  /* 0x0000820000047ab9 */ /* 0x000fe20000000a00 */
[----:B------:R-:W3:Y:S06]  /*0040*/  S2R R7, SR_CTAID.X ;  /* 0x0000000000077919 */ /* 0x000eec0000002500 */
[----:B------:R-:W4:Y:S08]  /*0050*/  LDC.64 R8, c[0x0][0x210] ;  /* 0x00008400ff087b82 */ /* 0x000f300000000a00 */
[----:B------:R-:W5:Y:S08]  /*0060*/  LDC.64 R12, c[0x0][0x218] ;  /* 0x00008600ff0c7b82 */ /* 0x000f700000000a00 */
[----:B------:R-:W5:Y:S01]  /*0070*/  LDC.64 R18, c[0x0][0x228] ;  /* 0x00008a00ff127b82 */ /* 0x000f620000000a00 */
[----:B-1----:R-:W-:-:S07]  /*0080*/  SHF.L.U32 R0, R0, 0x2, RZ ;  /* 0x0000000200007819 */ /* 0x002fce00000006ff */
[----:B------:R-:W1:Y:S01]  /*0090*/  LDC.64 R20, c[0x0][0x230] ;  /* 0x00008c00ff147b82 */ /* 0x000e620000000a00 */
[----:B---3--:R-:W-:Y:S02]  /*00a0*/  SHF.R.S32.HI R3, RZ, 0x16, R7 ;  /* 0x00000016ff037819 */ /* 0x008fe40000011407 */
[----:B------:R-:W-:Y:S02]  /*00b0*/  LOP3.LUT R0, R0, 0x1fc, RZ, 0xc0, !PT ;  /* 0x000001fc00007812 */ /* 0x000fe400078ec0ff */
[----:B------:R-:W-:Y:S02]  /*00c0*/  SGXT R3, R3, 0x1 ;  /* 0x000000010303781a */ /* 0x000fe40000000200 */
[----:B------:R-:W-:-:S04]  /*00d0*/  LEA R0, R7, R0, 0x9 ;  /* 0x0000000007007211 */ /* 0x000fc800078e48ff */
[----:B------:R-:W-:-:S04]  /*00e0*/  LEA.HI R3, R3, R0, RZ, 0x6 ;  /* 0x0000000003037211 */ /* 0x000fc800078f30ff */
[----:B------:R-:W-:-:S04]  /*00f0*/  LOP3.LUT R3, R3, 0xffffffc0, RZ, 0xc0, !PT ;  /* 0xffffffc003037812 */ /* 0x000fc800078ec0ff */
[----:B------:R-:W-:Y:S01]  /*0100*/  IADD3 R16, R0, -R3, RZ ;  /* 0x8000000300107210 */ /* 0x000fe20007ffe0ff */
[----:B----4-:R-:W-:Y:S01]  /*0110*/  IMAD.WIDE R8, R0, 0x4, R8 ;  /* 0x0000000400087825 */ /* 0x010fe200078e0208 */
[----:B------:R-:W3:Y:S03]  /*0120*/  LDC.64 R2, c[0x0][0x238] ;  /* 0x00008e00ff027b82 */ /* 0x000ee60000000a00 */
[C---:B--2---:R-:W-:Y:S02]  /*0130*/  IMAD.WIDE R4, R16.reuse, 0x4, R4 ;  /* 0x0000000410047825 */ /* 0x044fe400078e0204 */
[----:B------:R-:W2:Y:S04]  /*0140*/  LDG.E.128 R8, desc[UR4][R8.64] ;  /* 0x0000000408087981 */ /* 0x000ea8000c1e1d00 */
[----:B------:R-:W4:Y:S01]  /*0150*/  LDG.E.EL.128 R4, desc[UR4][R4.64] ;  /* 0x0000000404047981 */ /* 0x000f22000c2e1d00 */
[----:B-----5:R-:W-:-:S06]  /*0160*/  IMAD.WIDE R12, R16, 0x4, R12 ;  /* 0x00000004100c7825 */ /* 0x020fcc00078e020c */
[----:B------:R-:W2:Y:S01]  /*0170*/  LDG.E.EL.128 R12, desc[UR4][R12.64] ;  /* 0x000000040c0c7981 */ /* 0x000ea2000c2e1d00 */
[----:B0-----:R-:W-:-:S04]  /*0180*/  IMAD.WIDE R18, R16, 0x4, R18 ;  /* 0x0000000410127825 */ /* 0x001fc800078e0212 */
[----:B-1----:R-:W-:Y:S02]  /*0190*/  IMAD.WIDE R20, R16, 0x4, R20 ;  /* 0x0000000410147825 */ /* 0x002fe400078e0214 */
[----:B------:R-:W5:Y:S04]  /*01a0*/  LDG.E.EL.128 R16, desc[UR4][R18.64] ;  /* 0x0000000412107981 */ /* 0x000f68000c2e1d00 */
[----:B------:R-:W5:Y:S01]  /*01b0*/  LDG.E.EL.128 R20, desc[UR4][R20.64] ;  /* 0x0000000414147981 */ /* 0x000f62000c2e1d00 */
[----:B---3--:R-:W-:-:S06]  /*01c0*/  IMAD.WIDE R24, R0, 0x4, R2 ;  /* 0x0000000400187825 */ /* 0x008fcc00078e0202 */
[----:B------:R-:W3:Y:S01]  /*01d0*/  LDG.E.128 R24, desc[UR4][R24.64] ;  /* 0x0000000418187981 */ /* 0x000ee2000c1e1d00 */
[----:B----4-:R-:W-:-:S06]  /*01e0*/  FADD R2, R5, 9.9999997473787516356e-06 ;  /* 0x3727c5ac05027421 */ /* 0x010fcc0000000000 */
[----:B------:R-:W0:Y:S01]  /*01f0*/  MUFU.SQRT R2, R2 ;  /* 0x0000000200027308 */ /* 0x000e220000002000 */
[----:B------:R-:W-:Y:S01]  /*0200*/  FADD R6, R6, 9.9999997473787516356e-06 ;  /* 0x3727c5ac06067421 */ /* 0x000fe20000000000 */
[----:B------:R-:W-:Y:S01]  /*0210*/  FADD R4, R4, 9.9999997473787516356e-06 ;  /* 0x3727c5ac04047421 */ /* 0x000fe20000000000 */
[----:B------:R-:W-:-:S05]  /*0220*/  FADD R7, R7, 9.9999997473787516356e-06 ;  /* 0x3727c5ac07077421 */ /* 0x000fca0000000000 */
[----:B------:R1:W4:Y:S01]  /*0230*/  MUFU.SQRT R3, R6 ;  /* 0x0000000600037308 */ /* 0x0003220000002000 */
[----:B0-----:R-:W-:-:S07]  /*0240*/  FSETP.GT.AND P6, PT, R2, 8.50705917302346158658e+37, PT ;  /* 0x7e8000000200780b */ /* 0x001fce0003fc4000 */
[----:B------:R-:W0:Y:S01]  /*0250*/  MUFU.SQRT R4, R4 ;  /* 0x0000000400047308 */ /* 0x000e220000002000 */
[----:B------:R-:W-:-:S07]  /*0260*/  FSETP.GEU.AND P5, PT, R2, 1.175494350822287508e-38, PT ;  /* 0x008000000200780b */ /* 0x000fce0003fae000 */
[----:B------:R2:W3:Y:S01]  /*0270*/  MUFU.SQRT R5, R7 ;  /* 0x0000000700057308 */ /* 0x0004e20000002000 */
[----:B-1----:R-:W-:Y:S01]  /*0280*/  HFMA2.MMA R6, -RZ, RZ, 1.625, 0 ;  /* 0x3e800000ff067435 */ /* 0x002fe200000001ff */
[C---:B----4-:R-:W-:Y:S01]  /*0290*/  FSETP.GT.AND P3, PT, R3.reuse, 8.50705917302346158658e+37, PT ;  /* 0x7e8000000300780b */ /* 0x050fe20003f64000 */
[----:B------:R-:W-:Y:S01]  /*02a0*/  @P6 FMUL R2, R2, 0.25 ;  /* 0x3e80000002026820 */ /* 0x000fe20000400000 */
[----:B------:R-:W-:Y:S02]  /*02b0*/  FSETP.GEU.AND P0, PT, R3, 1.175494350822287508e-38, PT ;  /* 0x008000000300780b */ /* 0x000fe40003f0e000 */
[----:B0-----:R-:W-:Y:S01]  /*02c0*/  FSETP.GT.AND P4, PT, R4, 8.50705917302346158658e+37, PT ;  /* 0x7e8000000400780b */ /* 0x001fe20003f84000 */
[----:B------:R-:W-:Y:S01]  /*02d0*/  @!P5 FMUL R2, R2, 16777216 ;  /* 0x4b8000000202d820 */ /* 0x000fe20000400000 */
[----:B------:R-:W-:-:S03]  /*02e0*/  FSETP.GEU.AND P1, PT, R4, 1.175494350822287508e-38, PT ;  /* 0x008000000400780b */ /* 0x000fc60003f2e000 */
[----:B--2---:R-:W-:Y:S02]  /*02f0*/  FSEL R7, R6, 1, P6 ;  /* 0x3f80000006077808 */ /* 0x004fe40003000000 */
[C---:B---3--:R-:W-:Y:S02]  /*0300*/  FSETP.GT.AND P2, PT, R5.reuse, 8.50705917302346158658e+37, PT ;  /* 0x7e8000000500780b */ /* 0x048fe40003f44000 */
[----:B------:R-:W-:Y:S01]  /*0310*/  FSETP.GEU.AND P6, PT, R5, 1.175494350822287508e-38, PT ;  /* 0x008000000500780b */ /* 0x000fe20003fce000 */
[----:B------:R-:W0:Y:S01]  /*0320*/  MUFU.RCP R2, R2 ;  /* 0x0000000200027308 */ /* 0x000e220000001000 */
[----:B------:R-:W-:Y:S02]  /*0330*/  @P3 FMUL R3, R3, 0.25 ;  /* 0x3e80000003033820 */ /* 0x000fe40000400000 */
[----:B------:R-:W-:Y:S02]  /*0340*/  @P4 FMUL R4, R4, 0.25 ;  /* 0x3e80000004044820 */ /* 0x000fe40000400000 */
[----:B------:R-:W-:-:S02]  /*0350*/  @!P0 FMUL R3, R3, 16777216 ;  /* 0x4b80000003038820 */ /* 0x000fc40000400000 */
[----:B------:R-:W-:-:S03]  /*0360*/  @!P1 FMUL R4, R4, 16777216 ;  /* 0x4b80000004049820 */ /* 0x000fc60000400000 */
[----:B------:R-:W-:Y:S01]  /*0370*/  @P2 FMUL R5, R5, 0.25 ;  /* 0x3e80000005052820 */ /* 0x000fe20000400000 */
[----:B------:R-:W1:Y:S03]  /*0380*/  MUFU.RCP R3, R3 ;  /* 0x0000000300037308 */ /* 0x000e660000001000 */
[----:B------:R-:W-:Y:S01]  /*0390*/  @!P6 FMUL R5, R5, 16777216 ;  /* 0x4b8000000505e820 */ /* 0x000fe20000400000 */
[----:B------:R-:W-:Y:S01]  /*03a0*/  @!P5 FMUL R7, R7, 16777216 ;  /* 0x4b8000000707d820 */ /* 0x000fe20000400000 */
[----:B------:R-:W-:-:S03]  /*03b0*/  FADD R8, R8, -R12 ;  /* 0x8000000c08087221 */ /* 0x000fc60000000000 */
[----:B------:R-:W2:Y:S01]  /*03c0*/  MUFU.RCP R4, R4 ;  /* 0x0000000400047308 */ /* 0x000ea20000001000 */
[----:B0-----:R-:W-:Y:S01]  /*03d0*/  FMUL R12, R2, R7 ;  /* 0x00000007020c7220 */ /* 0x001fe20000400000 */
[----:B------:R-:W-:-:S06]  /*03e0*/  FSEL R2, R6, 1, P3 ;  /* 0x3f80000006027808 */ /* 0x000fcc0001800000 */
[----:B------:R-:W0:Y:S01]  /*03f0*/  MUFU.RCP R5, R5 ;  /* 0x0000000500057308 */ /* 0x000e220000001000 */
[----:B------:R-:W-:Y:S01]  /*0400*/  FSEL R7, R6, 1, P4 ;  /* 0x3f80000006077808 */ /* 0x000fe20002000000 */
[----:B------:R-:W-:Y:S01]  /*0410*/  @!P0 FMUL R2, R2, 16777216 ;  /* 0x4b80000002028820 */ /* 0x000fe20000400000 */
[----:B------:R-:W-:Y:S01]  /*0420*/  FSEL R6, R6, 1, P2 ;  /* 0x3f80000006067808 */ /* 0x000fe20001000000 */
[----:B------:R-:W-:Y:S02]  /*0430*/  FADD R9, R9, -R13 ;  /* 0x8000000d09097221 */ /* 0x000fe40000000000 */
[----:B------:R-:W-:Y:S01]  /*0440*/  @!P1 FMUL R7, R7, 16777216 ;  /* 0x4b80000007079820 */ /* 0x000fe20000400000 */
[----:B-1----:R-:W-:Y:S01]  /*0450*/  FMUL R13, R3, R2 ;  /* 0x00000002030d7220 */ /* 0x002fe20000400000 */
[----:B------:R-:W-:Y:S01]  /*0460*/  @!P6 FMUL R6, R6, 16777216 ;  /* 0x4b8000000606e820 */ /* 0x000fe20000400000 */
[----:B------:R-:W1:Y:S01]  /*0470*/  LDC.64 R2, c[0x0][0x240] ;  /* 0x00009000ff027b82 */ /* 0x000e620000000a00 */
[----:B------:R-:W-:Y:S01]  /*0480*/  FADD R10, R10, -R14 ;  /* 0x8000000e0a0a7221 */ /* 0x000fe20000000000 */
[----:B------:R-:W-:Y:S01]  /*0490*/  FADD R11, R11, -R15 ;  /* 0x8000000f0b0b7221 */ /* 0x000fe20000000000 */
[----:B--2---:R-:W-:Y:S01]  /*04a0*/  FMUL R7, R4, R7 ;  /* 0x0000000704077220 */ /* 0x004fe20000400000 */
[----:B0-----:R-:W-:-:S03]  /*04b0*/  FMUL R6, R5, R6 ;  /* 0x0000000605067220 */ /* 0x001fc60000400000 */
[----:B------:R-:W-:Y:S01]  /*04c0*/  FMUL R7, R7, R8 ;  /* 0x0000000807077220 */ /* 0x000fe20000400000 */
[----:B------:R-:W-:Y:S01]  /*04d0*/  FMUL R12, R12, R9 ;  /* 0x000000090c0c7220 */ /* 0x000fe20000400000 */
[----:B------:R-:W-:Y:S01]  /*04e0*/  FMUL R13, R13, R10 ;  /* 0x0000000a0d0d7220 */ /* 0x000fe20000400000 */
[----:B------:R-:W-:Y:S01]  /*04f0*/  FMUL R6, R6, R11 ;  /* 0x0000000b06067220 */ /* 0x000fe20000400000 */
[----:B-----5:R-:W-:Y:S01]  /*0500*/  FFMA R7, R16, R7, R20 ;  /* 0x0000000710077223 */ /* 0x020fe20000000014 */
[----:B------:R-:W-:Y:S01]  /*0510*/  FFMA R12, R17, R12, R21 ;  /* 0x0000000c110c7223 */ /* 0x000fe20000000015 */
[----:B------:R-:W-:Y:S01]  /*0520*/  FFMA R13, R18, R13, R22 ;  /* 0x0000000d120d7223 */ /* 0x000fe20000000016 */
[----:B------:R-:W-:Y:S02]  /*0530*/  FFMA R6, R19, R6, R23 ;  /* 0x0000000613067223 */ /* 0x000fe40000000017 */
[----:B------:R-:W-:Y:S02]  /*0540*/  FSETP.GEU.AND P3, PT, R7, RZ, PT ;  /* 0x000000ff0700720b */ /* 0x000fe40003f6e000 */
[----:B------:R-:W-:-:S02]  /*0550*/  FSETP.GEU.AND P2, PT, R12, RZ, PT ;  /* 0x000000ff0c00720b */ /* 0x000fc40003f4e000 */
[----:B------:R-:W-:Y:S02]  /*0560*/  FSETP.GEU.AND P1, PT, R13, RZ, PT ;  /* 0x000000ff0d00720b */ /* 0x000fe40003f2e000 */
[----:B------:R-:W-:Y:S02]  /*0570*/  FSETP.GEU.AND P0, PT, R6, RZ, PT ;  /* 0x000000ff0600720b */ /* 0x000fe40003f0e000 */
[----:B------:R-:W-:Y:S02]  /*0580*/  FSEL R7, R7, RZ, P3 ;  /* 0x000000ff07077208 */ /* 0x000fe40001800000 */
[----:B------:R-:W-:Y:S02]  /*0590*/  FSEL R12, R12, RZ, P2 ;  /* 0x000000ff0c0c7208 */ /* 0x000fe40001000000 */
[----:B------:R-:W-:Y:S02]  /*05a0*/  FSEL R13, R13, RZ, P1 ;  /* 0x000000ff0d0d7208 */ /* 0x000fe40000800000 */
[----:B------:R-:W-:Y:S01]  /*05b0*/  FSEL R6, R6, RZ, P0 ;  /* 0x000000ff06067208 */ /* 0x000fe20000000000 */
[----:B------:R-:W-:Y:S01]  /*05c0*/  FADD R24, R24, R7 ;  /* 0x0000000718187221 */ /* 0x000fe20000000000 */
[----:B------:R-:W-:Y:S01]  /*05d0*/  FADD R25, R25, R12 ;  /* 0x0000000c19197221 */ /* 0x000fe20000000000 */
[----:B------:R-:W-:Y:S01]  /*05e0*/  FADD R26, R26, R13 ;  /* 0x0000000d1a1a7221 */ /* 0x000fe20000000000 */
[----:B-1----:R-:W-:-:S04]  /*05f0*/  IMAD.WIDE R2, R0, 0x4, R2 ;  /* 0x0000000400027825 */ /* 0x002fc800078e0202 */
[----:B------:R-:W-:-:S05]  /*0600*/  FADD R27, R27, R6 ;  /* 0x000000061b1b7221 */ /* 0x000fca0000000000 */
[----:B------:R-:W-:Y:S01]  /*0610*/  STG.E.128 desc[UR4][R2.64], R24 ;  /* 0x0000001802007986 */ /* 0x000fe2000c101d04 */
[----:B------:R-:W-:Y:S05]  /*0620*/  EXIT ;  /* 0x000000000000794d */ /* 0x000fea0003800000 */
.L_x_0:
[----:B------:R-:W-:-:S00]  /*0630*/  BRA `(.L_x_0) ;  /* 0xfffffffc00fc7947 */ /* 0x000fc0000383ffff */
[----:B------:R-:W-:-:S00]  /*0640*/  NOP ;  /* 0x0000000000007918 */ /* 0x000fc00000000000 */
        /* <DEDUP_REMOVED lines=11> */
.L_x_1:


//--------------------- .nv.global.init           --------------------------
	.section	.nv.global.init,"aw",@progbits
.nv.global.init:
	.type		_$_str,@object
	.size		_$_str,(_$_str_$_2 - _$_str)
_$_str:
        /*0000*/ 	.byte	0x5f, 0x5f, 0x43, 0x55, 0x44, 0x41, 0x5f, 0x46, 0x54, 0x5a, 0x00
	.type		_$_str_$_2,@object
	.size		_$_str_$_2,(.L_1 - _$_str_$_2)
_$_str_$_2:
        /*000b*/ 	.byte	0x5f, 0x5f, 0x43, 0x55, 0x44, 0x41, 0x5f, 0x50, 0x52, 0x45, 0x43, 0x5f, 0x53, 0x51, 0x52, 0x54
        /*001b*/ 	.byte	0x00
.L_1:


//--------------------- .nv.constant0.triton_poi_fused__native_batch_norm_legit_no_training_add_relu_22 --------------------------
	.section	.nv.constant0.triton_poi_fused__native_batch_norm_legit_no_training_add_relu_22,"a",@progbits
	.sectionflags	@""
	.align	4
.nv.constant0.triton_poi_fused__native_batch_norm_legit_no_training_add_relu_22:
	.zero		588
